//
// Generated by NVIDIA NVVM Compiler
//
// Compiler Build ID: CL-36424714
// Cuda compilation tools, release 13.0, V13.0.88
// Based on NVVM 20.0.0
//

.version 9.0
.target sm_100
.address_size 64

	// .globl	cos_strided_double
.func  (.param .align 16 .b8 func_retval0[16]) __internal_trig_reduction_slowpathd
(
	.param .b64 __internal_trig_reduction_slowpathd_param_0
)
;
.global .align 8 .b8 __cudart_i2opi_d[144] = {8, 93, 141, 31, 177, 95, 251, 107, 234, 146, 82, 138, 247, 57, 7, 61, 123, 241, 229, 235, 199, 186, 39, 117, 45, 234, 95, 158, 102, 63, 70, 79, 183, 9, 203, 39, 207, 126, 54, 109, 31, 109, 10, 90, 139, 17, 47, 239, 15, 152, 5, 222, 255, 151, 248, 31, 59, 40, 249, 189, 139, 95, 132, 156, 244, 57, 83, 131, 57, 214, 145, 57, 65, 126, 95, 180, 38, 112, 156, 233, 132, 68, 187, 46, 245, 53, 130, 232, 62, 167, 41, 177, 28, 235, 29, 254, 28, 146, 209, 9, 234, 46, 73, 6, 224, 210, 77, 66, 58, 110, 36, 183, 97, 197, 187, 222, 171, 99, 81, 254, 65, 144, 67, 60, 153, 149, 98, 219, 192, 221, 52, 245, 209, 87, 39, 252, 41, 21, 68, 78, 110, 131, 249, 162};
.global .align 16 .b8 __cudart_sin_cos_coeffs[128] = {70, 210, 176, 44, 241, 229, 90, 190, 146, 227, 172, 105, 227, 29, 199, 62, 161, 98, 219, 25, 160, 1, 42, 191, 24, 8, 17, 17, 17, 17, 129, 63, 84, 85, 85, 85, 85, 85, 197, 191, 0, 0, 0, 0, 0, 0, 0, 0, 0, 0, 0, 0, 0, 0, 0, 0, 100, 129, 253, 32, 131, 255, 168, 189, 40, 133, 239, 193, 167, 238, 33, 62, 217, 230, 6, 142, 79, 126, 146, 190, 233, 188, 221, 25, 160, 1, 250, 62, 71, 93, 193, 22, 108, 193, 86, 191, 81, 85, 85, 85, 85, 85, 165, 63, 0, 0, 0, 0, 0, 0, 224, 191, 0, 0, 0, 0, 0, 0, 240, 63};

.visible .entry cos_strided_double(
	.param .u32 cos_strided_double_param_0,
	.param .u32 cos_strided_double_param_1,
	.param .u64 .ptr .align 1 cos_strided_double_param_2,
	.param .u32 cos_strided_double_param_3,
	.param .u64 .ptr .align 1 cos_strided_double_param_4
)
{
	.reg .pred 	%p<9>;
	.reg .b32 	%r<26>;
	.reg .b64 	%rd<13>;
	.reg .b64 	%fd<36>;

	ld.param.u32 	%r11, [cos_strided_double_param_0];
	ld.param.u32 	%r12, [cos_strided_double_param_1];
	ld.param.u64 	%rd3, [cos_strided_double_param_2];
	ld.param.u32 	%r13, [cos_strided_double_param_3];
	ld.param.u64 	%rd4, [cos_strided_double_param_4];
	mov.u32 	%r14, %ctaid.x;
	mov.u32 	%r1, %ntid.x;
	mov.u32 	%r15, %tid.x;
	mad.lo.s32 	%r23, %r14, %r1, %r15;
	setp.ge.s32 	%p1, %r23, %r11;
	@%p1 bra 	$L__BB0_11;
	mov.u32 	%r16, %nctaid.x;
	mul.lo.s32 	%r3, %r1, %r16;
	cvta.to.global.u64 	%rd1, %rd3;
	cvta.to.global.u64 	%rd2, %rd4;
	mov.u64 	%rd9, __cudart_sin_cos_coeffs;
$L__BB0_2:
	setp.lt.s32 	%p2, %r23, %r12;
	@%p2 bra 	$L__BB0_10;
	rem.s32 	%r17, %r23, %r13;
	setp.ne.s32 	%p3, %r17, 0;
	@%p3 bra 	$L__BB0_10;
	mul.wide.s32 	%rd5, %r23, 8;
	add.s64 	%rd6, %rd1, %rd5;
	ld.global.f64 	%fd1, [%rd6];
	abs.f64 	%fd2, %fd1;
	setp.neu.f64 	%p4, %fd2, 0d7FF0000000000000;
	@%p4 bra 	$L__BB0_6;
	mov.f64 	%fd13, 0d0000000000000000;
	mul.rn.f64 	%fd35, %fd1, %fd13;
	mov.b32 	%r25, 1;
	bra.uni 	$L__BB0_9;
$L__BB0_6:
	mul.f64 	%fd8, %fd1, 0d3FE45F306DC9C883;
	cvt.rni.s32.f64 	%r24, %fd8;
	cvt.rn.f64.s32 	%fd9, %r24;
	fma.rn.f64 	%fd10, %fd9, 0dBFF921FB54442D18, %fd1;
	fma.rn.f64 	%fd11, %fd9, 0dBC91A62633145C00, %fd10;
	fma.rn.f64 	%fd35, %fd9, 0dB97B839A252049C0, %fd11;
	setp.ltu.f64 	%p5, %fd2, 0d41E0000000000000;
	@%p5 bra 	$L__BB0_8;
	{ // callseq 0, 0
	.param .b64 param0;
	st.param.f64 	[param0], %fd1;
	.param .align 16 .b8 retval0[16];
	call.uni (retval0), 
	__internal_trig_reduction_slowpathd, 
	(
	param0
	);
	ld.param.f64 	%fd35, [retval0];
	ld.param.b32 	%r24, [retval0+8];
	} // callseq 0
$L__BB0_8:
	add.s32 	%r25, %r24, 1;
$L__BB0_9:
	shl.b32 	%r20, %r25, 6;
	cvt.u64.u32 	%rd7, %r20;
	and.b64  	%rd8, %rd7, 64;
	add.s64 	%rd10, %rd9, %rd8;
	mul.rn.f64 	%fd14, %fd35, %fd35;
	and.b32  	%r21, %r25, 1;
	setp.eq.b32 	%p6, %r21, 1;
	selp.f64 	%fd15, 0dBDA8FF8320FD8164, 0d3DE5DB65F9785EBA, %p6;
	ld.global.nc.v2.f64 	{%fd16, %fd17}, [%rd10];
	fma.rn.f64 	%fd18, %fd15, %fd14, %fd16;
	fma.rn.f64 	%fd19, %fd18, %fd14, %fd17;
	ld.global.nc.v2.f64 	{%fd20, %fd21}, [%rd10+16];
	fma.rn.f64 	%fd22, %fd19, %fd14, %fd20;
	fma.rn.f64 	%fd23, %fd22, %fd14, %fd21;
	ld.global.nc.v2.f64 	{%fd24, %fd25}, [%rd10+32];
	fma.rn.f64 	%fd26, %fd23, %fd14, %fd24;
	fma.rn.f64 	%fd27, %fd26, %fd14, %fd25;
	fma.rn.f64 	%fd28, %fd27, %fd35, %fd35;
	fma.rn.f64 	%fd29, %fd27, %fd14, 0d3FF0000000000000;
	selp.f64 	%fd30, %fd29, %fd28, %p6;
	and.b32  	%r22, %r25, 2;
	setp.eq.s32 	%p7, %r22, 0;
	mov.f64 	%fd31, 0d0000000000000000;
	sub.f64 	%fd32, %fd31, %fd30;
	selp.f64 	%fd33, %fd30, %fd32, %p7;
	add.s64 	%rd12, %rd2, %rd5;
	st.global.f64 	[%rd12], %fd33;
$L__BB0_10:
	add.s32 	%r23, %r23, %r3;
	setp.lt.s32 	%p8, %r23, %r11;
	@%p8 bra 	$L__BB0_2;
$L__BB0_11:
	ret;

}
.func  (.param .align 16 .b8 func_retval0[16]) __internal_trig_reduction_slowpathd(
	.param .b64 __internal_trig_reduction_slowpathd_param_0
)
{
	.local .align 8 .b8 	__local_depot1[40];
	.reg .b64 	%SP;
	.reg .b64 	%SPL;
	.reg .pred 	%p<10>;
	.reg .b32 	%r<47>;
	.reg .b64 	%rd<74>;
	.reg .b64 	%fd<5>;

	mov.u64 	%SPL, __local_depot1;
	ld.param.f64 	%fd4, [__internal_trig_reduction_slowpathd_param_0];
	add.u64 	%rd1, %SPL, 0;
	{
	.reg .b32 %temp; 
	mov.b64 	{%temp, %r1}, %fd4;
	}
	shr.u32 	%r2, %r1, 20;
	and.b32  	%r3, %r2, 2047;
	setp.eq.s32 	%p1, %r3, 2047;
	mov.b32 	%r46, 0;
	@%p1 bra 	$L__BB1_9;
	add.s32 	%r20, %r3, -1024;
	mov.b64 	%rd20, %fd4;
	shl.b64 	%rd2, %rd20, 11;
	shr.u32 	%r4, %r20, 6;
	sub.s32 	%r45, 15, %r4;
	sub.s32 	%r21, 19, %r4;
	setp.lt.u32 	%p2, %r20, 128;
	selp.b32 	%r6, 18, %r21, %p2;
	setp.ge.s32 	%p3, %r45, %r6;
	mov.b64 	%rd70, 0;
	@%p3 bra 	$L__BB1_4;
	add.s32 	%r23, %r6, %r4;
	neg.s32 	%r43, %r23;
	or.b64  	%rd3, %rd2, -9223372036854775808;
	mov.b64 	%rd70, 0;
	mov.b32 	%r42, 0;
	mov.u64 	%rd25, __cudart_i2opi_d;
	mov.u32 	%r44, %r45;
$L__BB1_3:
	.pragma "nounroll";
	mul.wide.s32 	%rd22, %r42, 8;
	add.s64 	%rd23, %rd1, %rd22;
	mul.wide.s32 	%rd24, %r44, 8;
	add.s64 	%rd26, %rd25, %rd24;
	ld.global.nc.u64 	%rd27, [%rd26];
	{
	.reg .u32 %r0, %r1, %r2, %r3, %alo, %ahi, %blo, %bhi, %clo, %chi;
	mov.b64 	{%alo,%ahi}, %rd27;
	mov.b64 	{%blo,%bhi}, %rd3;
	mov.b64 	{%clo,%chi}, %rd70;
	mad.lo.cc.u32 	%r0, %alo, %blo, %clo;
	madc.hi.cc.u32 	%r1, %alo, %blo, %chi;
	madc.hi.u32 	%r2, %alo, %bhi, 0;
	mad.lo.cc.u32 	%r1, %alo, %bhi, %r1;
	madc.hi.cc.u32 	%r2, %ahi, %blo, %r2;
	madc.hi.u32 	%r3, %ahi, %bhi, 0;
	mad.lo.cc.u32 	%r1, %ahi, %blo, %r1;
	madc.lo.cc.u32 	%r2, %ahi, %bhi, %r2;
	addc.u32 	%r3, %r3, 0;
	mov.b64 	%rd28, {%r0,%r1};
	mov.b64 	%rd70, {%r2,%r3};
	}
	st.local.u64 	[%rd23], %rd28;
	add.s32 	%r44, %r44, 1;
	add.s32 	%r43, %r43, 1;
	add.s32 	%r42, %r42, 1;
	setp.ne.s32 	%p4, %r43, -15;
	mov.u32 	%r45, %r6;
	@%p4 bra 	$L__BB1_3;
$L__BB1_4:
	cvt.s64.s32 	%rd29, %r45;
	cvt.u64.u32 	%rd30, %r4;
	add.s64 	%rd31, %rd30, %rd29;
	shl.b64 	%rd32, %rd31, 3;
	add.s64 	%rd33, %rd1, %rd32;
	st.local.u64 	[%rd33+-120], %rd70;
	and.b32  	%r15, %r2, 63;
	ld.local.u64 	%rd72, [%rd1+16];
	ld.local.u64 	%rd71, [%rd1+24];
	setp.eq.s32 	%p5, %r15, 0;
	@%p5 bra 	$L__BB1_6;
	shl.b64 	%rd34, %rd71, %r15;
	shr.u64 	%rd35, %rd72, 1;
	xor.b32  	%r24, %r15, 63;
	shr.u64 	%rd36, %rd35, %r24;
	or.b64  	%rd71, %rd34, %rd36;
	ld.local.u64 	%rd37, [%rd1+8];
	shl.b64 	%rd38, %rd72, %r15;
	shr.u64 	%rd39, %rd37, 1;
	shr.u64 	%rd40, %rd39, %r24;
	or.b64  	%rd72, %rd38, %rd40;
$L__BB1_6:
	and.b32  	%r25, %r1, -2147483648;
	shr.u64 	%rd41, %rd71, 62;
	cvt.u32.u64 	%r26, %rd41;
	mov.b64 	{%r27, %r28}, %rd71;
	mov.b64 	{%r29, %r30}, %rd72;
	shf.l.wrap.b32 	%r31, %r30, %r27, 2;
	shf.l.wrap.b32 	%r32, %r27, %r28, 2;
	mov.b64 	%rd42, {%r31, %r32};
	shl.b64 	%rd43, %rd72, 2;
	shr.u64 	%rd44, %rd42, 63;
	cvt.u32.u64 	%r33, %rd44;
	add.s32 	%r34, %r33, %r26;
	setp.eq.s32 	%p6, %r25, 0;
	neg.s32 	%r35, %r34;
	selp.b32 	%r46, %r34, %r35, %p6;
	setp.gt.s64 	%p7, %rd42, -1;
	mov.b64 	%rd45, 0;
	{
	.reg .u32 %r0, %r1, %r2, %r3, %a0, %a1, %a2, %a3, %b0, %b1, %b2, %b3;
	mov.b64 	{%a0,%a1}, %rd45;
	mov.b64 	{%a2,%a3}, %rd45;
	mov.b64 	{%b0,%b1}, %rd43;
	mov.b64 	{%b2,%b3}, %rd42;
	sub.cc.u32 	%r0, %a0, %b0;
	subc.cc.u32 	%r1, %a1, %b1;
	subc.cc.u32 	%r2, %a2, %b2;
	subc.u32 	%r3, %a3, %b3;
	mov.b64 	%rd46, {%r0,%r1};
	mov.b64 	%rd47, {%r2,%r3};
	}
	xor.b32  	%r36, %r25, -2147483648;
	selp.b64 	%rd73, %rd42, %rd47, %p7;
	selp.b64 	%rd14, %rd43, %rd46, %p7;
	selp.b32 	%r17, %r25, %r36, %p7;
	clz.b64 	%r37, %rd73;
	cvt.u64.u32 	%rd15, %r37;
	setp.eq.s32 	%p8, %r37, 0;
	@%p8 bra 	$L__BB1_8;
	cvt.u32.u64 	%r38, %rd15;
	and.b32  	%r39, %r38, 63;
	shl.b64 	%rd48, %rd73, %r39;
	shr.u64 	%rd49, %rd14, 1;
	not.b32 	%r40, %r38;
	and.b32  	%r41, %r40, 63;
	shr.u64 	%rd50, %rd49, %r41;
	or.b64  	%rd73, %rd48, %rd50;
$L__BB1_8:
	mov.b64 	%rd51, -3958705157555305931;
	{
	.reg .u32 %r0, %r1, %r2, %r3, %alo, %ahi, %blo, %bhi;
	mov.b64 	{%alo,%ahi}, %rd73;
	mov.b64 	{%blo,%bhi}, %rd51;
	mul.lo.u32 	%r0, %alo, %blo;
	mul.hi.u32 	%r1, %alo, %blo;
	mad.lo.cc.u32 	%r1, %alo, %bhi, %r1;
	madc.hi.u32 	%r2, %alo, %bhi, 0;
	mad.lo.cc.u32 	%r1, %ahi, %blo, %r1;
	madc.hi.cc.u32 	%r2, %ahi, %blo, %r2;
	madc.hi.u32 	%r3, %ahi, %bhi, 0;
	mad.lo.cc.u32 	%r2, %ahi, %bhi, %r2;
	addc.u32 	%r3, %r3, 0;
	mov.b64 	%rd52, {%r0,%r1};
	mov.b64 	%rd53, {%r2,%r3};
	}
	setp.gt.s64 	%p9, %rd53, 0;
	{
	.reg .u32 %r0, %r1, %r2, %r3, %a0, %a1, %a2, %a3, %b0, %b1, %b2, %b3;
	mov.b64 	{%a0,%a1}, %rd52;
	mov.b64 	{%a2,%a3}, %rd53;
	mov.b64 	{%b0,%b1}, %rd52;
	mov.b64 	{%b2,%b3}, %rd53;
	add.cc.u32 	%r0, %a0, %b0;
	addc.cc.u32 	%r1, %a1, %b1;
	addc.cc.u32 	%r2, %a2, %b2;
	addc.u32 	%r3, %a3, %b3;
	mov.b64 	%rd54, {%r0,%r1};
	mov.b64 	%rd55, {%r2,%r3};
	}
	selp.b64 	%rd56, %rd55, %rd53, %p9;
	selp.s64 	%rd57, -1, 0, %p9;
	sub.s64 	%rd58, %rd57, %rd15;
	cvt.u64.u32 	%rd59, %r17;
	shl.b64 	%rd60, %rd59, 32;
	add.s64 	%rd61, %rd56, 1;
	shr.u64 	%rd62, %rd61, 10;
	add.s64 	%rd63, %rd62, 1;
	shr.u64 	%rd64, %rd63, 1;
	shl.b64 	%rd65, %rd58, 52;
	add.s64 	%rd66, %rd65, %rd64;
	add.s64 	%rd67, %rd66, 4602678819172646912;
	or.b64  	%rd68, %rd67, %rd60;
	mov.b64 	%fd4, %rd68;
$L__BB1_9:
	st.param.f64 	[func_retval0], %fd4;
	st.param.b32 	[func_retval0+8], %r46;
	ret;

}


// ===== COMPILED SASS (sm_100) =====

	.target	sm_100

	.elftype	@"ET_EXEC"


//--------------------- .note.nv.tkinfo           --------------------------
	.section	.note.nv.tkinfo,"",@"SHT_NOTE"
	.sectionflags	@"SHF_NOTE_NV_TKINFO"
	.tkinfo
        /*0018*/ 	.word	0x00000002
        /*0030*/ 	.string	""
        /*0030*/ 	.string	"ptxas"
        /*0030*/ 	.string	"Cuda compilation tools, release 13.0, V13.0.88"
        /*0030*/ 	.string	"Build cuda_13.0.r13.0/compiler.36424714_0"
        /*0030*/ 	.string	"-arch sm_100 -m 64 "



//--------------------- .note.nv.cuinfo           --------------------------
	.section	.note.nv.cuinfo,"",@"SHT_NOTE"
	.sectionflags	@"SHF_NOTE_NV_CUINFO"
        /*0018*/ 	.short	0x0002
        /*001a*/ 	.short	0x0064
        /*001c*/ 	.short	0x0082
	.zero		2


//--------------------- .nv.info                  --------------------------
	.section	.nv.info,"",@"SHT_CUDA_INFO"
	.align	4


	//----- nvinfo : EIATTR_REGCOUNT
	.align		4
        /*0000*/ 	.byte	0x04, 0x2f
        /*0002*/ 	.short	(.L_3 - .L_2)
	.align		4
.L_2:
        /*0004*/ 	.word	index@(cos_strided_double)
        /*0008*/ 	.word	0x00000020


	//----- nvinfo : EIATTR_FRAME_SIZE
	.align		4
.L_3:
        /*000c*/ 	.byte	0x04, 0x11
        /*000e*/ 	.short	(.L_5 - .L_4)
	.align		4
.L_4:
        /*0010*/ 	.word	index@($cos_strided_double$__internal_trig_reduction_slowpathd)
        /*0014*/ 	.word	0x00000028


	//----- nvinfo : EIATTR_FRAME_SIZE
	.align		4
.L_5:
        /*0018*/ 	.byte	0x04, 0x11
        /*001a*/ 	.short	(.L_7 - .L_6)
	.align		4
.L_6:
        /*001c*/ 	.word	index@(cos_strided_double)
        /*0020*/ 	.word	0x00000028


	//----- nvinfo : EIATTR_MIN_STACK_SIZE
	.align		4
.L_7:
        /*0024*/ 	.byte	0x04, 0x12
        /*0026*/ 	.short	(.L_9 - .L_8)
	.align		4
.L_8:
        /*0028*/ 	.word	index@(cos_strided_double)
        /*002c*/ 	.word	0x00000028
.L_9:


//--------------------- .nv.compat                --------------------------
	.section	.nv.compat,"",@"SHT_CUDA_COMPAT_INFO"
	.align	4
        /*0000*/ 	.byte	0x02, 0x09, 0x00, 0x00, 0x02, 0x02, 0x01, 0x00, 0x02, 0x05, 0x05, 0x00, 0x03, 0x07, 0x01, 0x01
        /*0010*/ 	.byte	0x02, 0x03, 0x00, 0x00, 0x02, 0x06, 0x01, 0x00, 0x04, 0x0b, 0x08, 0x00, 0x01, 0x00, 0x00, 0x00
        /*0020*/ 	.byte	0x00, 0x00, 0x00, 0x00


//--------------------- .nv.info.cos_strided_double --------------------------
	.section	.nv.info.cos_strided_double,"",@"SHT_CUDA_INFO"
	.sectionflags	@""
	.align	4


	//----- nvinfo : EIATTR_CUDA_API_VERSION
	.align		4
        /*0000*/ 	.byte	0x04, 0x37
        /*0002*/ 	.short	(.L_11 - .L_10)
.L_10:
        /*0004*/ 	.word	0x00000082


	//----- nvinfo : EIATTR_KPARAM_INFO
	.align		4
.L_11:
        /*0008*/ 	.byte	0x04, 0x17
        /*000a*/ 	.short	(.L_13 - .L_12)
.L_12:
        /*000c*/ 	.word	0x00000000
        /*0010*/ 	.short	0x0004
        /*0012*/ 	.short	0x0018
        /*0014*/ 	.byte	0x00, 0xf5, 0x21, 0x00


	//----- nvinfo : EIATTR_KPARAM_INFO
	.align		4
.L_13:
        /*0018*/ 	.byte	0x04, 0x17
        /*001a*/ 	.short	(.L_15 - .L_14)
.L_14:
        /*001c*/ 	.word	0x00000000
        /*0020*/ 	.short	0x0003
        /*0022*/ 	.short	0x0010
        /*0024*/ 	.byte	0x00, 0xf0, 0x11, 0x00


	//----- nvinfo : EIATTR_KPARAM_INFO
	.align		4
.L_15:
        /*0028*/ 	.byte	0x04, 0x17
        /*002a*/ 	.short	(.L_17 - .L_16)
.L_16:
        /*002c*/ 	.word	0x00000000
        /*0030*/ 	.short	0x0002
        /*0032*/ 	.short	0x0008
        /*0034*/ 	.byte	0x00, 0xf5, 0x21, 0x00


	//----- nvinfo : EIATTR_KPARAM_INFO
	.align		4
.L_17:
        /*0038*/ 	.byte	0x04, 0x17
        /*003a*/ 	.short	(.L_19 - .L_18)
.L_18:
        /*003c*/ 	.word	0x00000000
        /*0040*/ 	.short	0x0001
        /*0042*/ 	.short	0x0004
        /*0044*/ 	.byte	0x00, 0xf0, 0x11, 0x00


	//----- nvinfo : EIATTR_KPARAM_INFO
	.align		4
.L_19:
        /*0048*/ 	.byte	0x04, 0x17
        /*004a*/ 	.short	(.L_21 - .L_20)
.L_20:
        /*004c*/ 	.word	0x00000000
        /*0050*/ 	.short	0x0000
        /*0052*/ 	.short	0x0000
        /*0054*/ 	.byte	0x00, 0xf0, 0x11, 0x00


	//----- nvinfo : EIATTR_SPARSE_MMA_MASK
	.align		4
.L_21:
        /*0058*/ 	.byte	0x03, 0x50
        /*005a*/ 	.short	0x0000


	//----- nvinfo : EIATTR_MAXREG_COUNT
	.align		4
        /*005c*/ 	.byte	0x03, 0x1b
        /*005e*/ 	.short	0x00ff


	//----- nvinfo : EIATTR_MERCURY_ISA_VERSION
	.align		4
        /*0060*/ 	.byte	0x03, 0x5f
        /*0062*/ 	.short	0x0101


	//----- nvinfo : EIATTR_VRC_CTA_INIT_COUNT
	.align		4
        /*0064*/ 	.byte	0x02, 0x4a
	.zero		1
	.zero		1


	//----- nvinfo : EIATTR_EXIT_INSTR_OFFSETS
	.align		4
        /*0068*/ 	.byte	0x04, 0x1c
        /*006a*/ 	.short	(.L_23 - .L_22)


	//   ....[0]....
.L_22:
        /*006c*/ 	.word	0x00000080


	//   ....[1]....
        /*0070*/ 	.word	0x000006e0


	//----- nvinfo : EIATTR_CRS_STACK_SIZE
	.align		4
.L_23:
        /*0074*/ 	.byte	0x04, 0x1e
        /*0076*/ 	.short	(.L_25 - .L_24)
.L_24:
        /*0078*/ 	.word	0x00000000


	//----- nvinfo : EIATTR_CBANK_PARAM_SIZE
	.align		4
.L_25:
        /*007c*/ 	.byte	0x03, 0x19
        /*007e*/ 	.short	0x0020


	//----- nvinfo : EIATTR_PARAM_CBANK
	.align		4
        /*0080*/ 	.byte	0x04, 0x0a
        /*0082*/ 	.short	(.L_27 - .L_26)
	.align		4
.L_26:
        /*0084*/ 	.word	index@(.nv.constant0.cos_strided_double)
        /*0088*/ 	.short	0x0380
        /*008a*/ 	.short	0x0020


	//----- nvinfo : EIATTR_SW_WAR
	.align		4
.L_27:
        /*008c*/ 	.byte	0x04, 0x36
        /*008e*/ 	.short	(.L_29 - .L_28)
.L_28:
        /*0090*/ 	.word	0x00000008
.L_29:


//--------------------- .nv.callgraph             --------------------------
	.section	.nv.callgraph,"",@"SHT_CUDA_CALLGRAPH"
	.align	4
	.sectionentsize	8
	.align		4
        /*0000*/ 	.word	0x00000000
	.align		4
        /*0004*/ 	.word	0xffffffff
	.align		4
        /*0008*/ 	.word	0x00000000
	.align		4
        /*000c*/ 	.word	0xfffffffe
	.align		4
        /*0010*/ 	.word	0x00000000
	.align		4
        /*0014*/ 	.word	0xfffffffd
	.align		4
        /*0018*/ 	.word	0x00000000
	.align		4
        /*001c*/ 	.word	0xfffffffc


//--------------------- .nv.constant4             --------------------------
	.section	.nv.constant4,"a",@progbits
	.align	8
	.align		8
.nv.constant4:
        /*0000*/ 	.dword	__cudart_i2opi_d
	.align		8
        /*0008*/ 	.dword	__cudart_sin_cos_coeffs


//--------------------- .text.cos_strided_double  --------------------------
	.section	.text.cos_strided_double,"ax",@progbits
	.align	128
        .global         cos_strided_double
        .type           cos_strided_double,@function
        .size           cos_strided_double,(.L_x_15 - cos_strided_double)
        .other          cos_strided_double,@"STO_CUDA_ENTRY STV_DEFAULT"
cos_strided_double:
.text.cos_strided_double:
[----:B------:R-:W0:Y:S01]  /*0000*/  LDC R1, c[0x0][0x37c] ;  /* 0x0000df00ff017b82 */ /* 0x000e220000000800 */
[----:B------:R-:W1:Y:S07]  /*0010*/  S2R R19, SR_TID.X ;  /* 0x0000000000137919 */ /* 0x000e6e0000002100 */
[----:B------:R-:W1:Y:S01]  /*0020*/  S2UR UR4, SR_CTAID.X ;  /* 0x00000000000479c3 */ /* 0x000e620000002500 */
[----:B------:R-:W2:Y:S01]  /*0030*/  LDCU UR5, c[0x0][0x380] ;  /* 0x00007000ff0577ac */ /* 0x000ea20008000800 */
[----:B0-----:R-:W-:-:S06]  /*0040*/  VIADD R1, R1, 0xffffffd8 ;  /* 0xffffffd801017836 */ /* 0x001fcc0000000000 */
[----:B------:R-:W1:Y:S02]  /*0050*/  LDC R18, c[0x0][0x360] ;  /* 0x0000d800ff127b82 */ /* 0x000e640000000800 */
[----:B-1----:R-:W-:-:S05]  /*0060*/  IMAD R19, R18, UR4, R19 ;  /* 0x0000000412137c24 */ /* 0x002fca000f8e0213 */
[----:B--2---:R-:W-:-:S13]  /*0070*/  ISETP.GE.AND P0, PT, R19, UR5, PT ;  /* 0x0000000513007c0c */ /* 0x004fda000bf06270 */
[----:B------:R-:W-:Y:S05]  /*0080*/  @P0 EXIT ;  /* 0x000000000000094d */ /* 0x000fea0003800000 */
[----:B------:R-:W0:Y:S01]  /*0090*/  LDC R0, c[0x0][0x390] ;  /* 0x0000e400ff007b82 */ /* 0x000e220000000800 */
[----:B------:R-:W1:Y:S01]  /*00a0*/  LDCU UR4, c[0x0][0x370] ;  /* 0x00006e00ff0477ac */ /* 0x000e620008000800 */
[----:B------:R-:W2:Y:S06]  /*00b0*/  LDCU.64 UR6, c[0x0][0x358] ;  /* 0x00006b00ff0677ac */ /* 0x000eac0008000a00 */
[----:B------:R-:W3:Y:S01]  /*00c0*/  LDC.64 R2, c[0x0][0x388] ;  /* 0x0000e200ff027b82 */ /* 0x000ee20000000a00 */
[----:B------:R-:W4:Y:S01]  /*00d0*/  LDCU UR12, c[0x0][0x380] ;  /* 0x00007000ff0c77ac */ /* 0x000f220008000800 */
[----:B------:R-:W0:Y:S06]  /*00e0*/  LDCU UR5, c[0x0][0x384] ;  /* 0x00007080ff0577ac */ /* 0x000e2c0008000800 */
[----:B------:R-:W0:Y:S01]  /*00f0*/  LDC.64 R16, c[0x0][0x398] ;  /* 0x0000e600ff107b82 */ /* 0x000e220000000a00 */
[----:B------:R-:W0:Y:S01]  /*0100*/  LDCU.64 UR10, c[0x4][0x8] ;  /* 0x01000100ff0a77ac */ /* 0x000e220008000a00 */
[----:B-1----:R-:W-:-:S07]  /*0110*/  IMAD R18, R18, UR4, RZ ;  /* 0x0000000412127c24 */ /* 0x002fce000f8e02ff */
.L_x_6:
[----:B0-----:R-:W-:Y:S01]  /*0120*/  ISETP.GE.AND P0, PT, R19, UR5, PT ;  /* 0x0000000513007c0c */ /* 0x001fe2000bf06270 */
[----:B------:R-:W-:-:S12]  /*0130*/  BSSY.RECONVERGENT B2, `(.L_x_0) ;  /* 0x0000057000027945 */ /* 0x000fd80003800200 */
[----:B------:R-:W-:Y:S05]  /*0140*/  @!P0 BRA `(.L_x_1) ;  /* 0x0000000400548947 */ /* 0x000fea0003800000 */
[----:B------:R-:W-:Y:S02]  /*0150*/  IABS R8, R0 ;  /* 0x0000000000087213 */ /* 0x000fe40000000000 */
[----:B------:R-:W-:Y:S02]  /*0160*/  IABS R9, R19 ;  /* 0x0000001300097213 */ /* 0x000fe40000000000 */
[----:B------:R-:W0:Y:S01]  /*0170*/  I2F.RP R6, R8 ;  /* 0x0000000800067306 */ /* 0x000e220000209400 */
[----:B------:R-:W-:-:S07]  /*0180*/  ISETP.GE.AND P2, PT, R19, RZ, PT ;  /* 0x000000ff1300720c */ /* 0x000fce0003f46270 */
[----:B0-----:R-:W0:Y:S02]  /*0190*/  MUFU.RCP R6, R6 ;  /* 0x0000000600067308 */ /* 0x001e240000001000 */
[----:B0-----:R-:W-:-:S06]  /*01a0*/  VIADD R4, R6, 0xffffffe ;  /* 0x0ffffffe06047836 */ /* 0x001fcc0000000000 */
[----:B------:R0:W1:Y:S02]  /*01b0*/  F2I.FTZ.U32.TRUNC.NTZ R5, R4 ;  /* 0x0000000400057305 */ /* 0x000064000021f000 */
[----:B0-----:R-:W-:Y:S02]  /*01c0*/  IMAD.MOV.U32 R4, RZ, RZ, RZ ;  /* 0x000000ffff047224 */ /* 0x001fe400078e00ff */
[----:B-1----:R-:W-:-:S04]  /*01d0*/  IMAD.MOV R7, RZ, RZ, -R5 ;  /* 0x000000ffff077224 */ /* 0x002fc800078e0a05 */
[----:B------:R-:W-:-:S04]  /*01e0*/  IMAD R7, R7, R8, RZ ;  /* 0x0000000807077224 */ /* 0x000fc800078e02ff */
[----:B------:R-:W-:-:S04]  /*01f0*/  IMAD.HI.U32 R5, R5, R7, R4 ;  /* 0x0000000705057227 */ /* 0x000fc800078e0004 */
[----:B------:R-:W-:-:S04]  /*0200*/  IMAD.MOV.U32 R7, RZ, RZ, R9 ;  /* 0x000000ffff077224 */ /* 0x000fc800078e0009 */
[----:B------:R-:W-:-:S04]  /*0210*/  IMAD.HI.U32 R5, R5, R7, RZ ;  /* 0x0000000705057227 */ /* 0x000fc800078e00ff */
[----:B------:R-:W-:-:S04]  /*0220*/  IMAD.MOV R5, RZ, RZ, -R5 ;  /* 0x000000ffff057224 */ /* 0x000fc800078e0a05 */
[----:B------:R-:W-:-:S05]  /*0230*/  IMAD R5, R8, R5, R7 ;  /* 0x0000000508057224 */ /* 0x000fca00078e0207 */
[----:B------:R-:W-:-:S13]  /*0240*/  ISETP.GT.U32.AND P0, PT, R8, R5, PT ;  /* 0x000000050800720c */ /* 0x000fda0003f04070 */
[----:B------:R-:W-:Y:S01]  /*0250*/  @!P0 IMAD.IADD R5, R5, 0x1, -R8 ;  /* 0x0000000105058824 */ /* 0x000fe200078e0a08 */
[----:B------:R-:W-:-:S04]  /*0260*/  ISETP.NE.AND P0, PT, R0, RZ, PT ;  /* 0x000000ff0000720c */ /* 0x000fc80003f05270 */
[----:B------:R-:W-:-:S13]  /*0270*/  ISETP.GT.U32.AND P1, PT, R8, R5, PT ;  /* 0x000000050800720c */ /* 0x000fda0003f24070 */
[----:B------:R-:W-:-:S04]  /*0280*/  @!P1 IMAD.IADD R5, R5, 0x1, -R8 ;  /* 0x0000000105059824 */ /* 0x000fc800078e0a08 */
[----:B------:R-:W-:Y:S01]  /*0290*/  @!P2 IMAD.MOV R5, RZ, RZ, -R5 ;  /* 0x000000ffff05a224 */ /* 0x000fe200078e0a05 */
[----:B------:R-:W-:-:S04]  /*02a0*/  @!P0 LOP3.LUT R5, RZ, R0, RZ, 0x33, !PT ;  /* 0x00000000ff058212 */ /* 0x000fc800078e33ff */
[----:B------:R-:W-:-:S13]  /*02b0*/  ISETP.NE.AND P0, PT, R5, RZ, PT ;  /* 0x000000ff0500720c */ /* 0x000fda0003f05270 */
[----:B------:R-:W-:Y:S05]  /*02c0*/  @P0 BRA `(.L_x_1) ;  /* 0x0000000000f40947 */ /* 0x000fea0003800000 */
[----:B---3--:R-:W-:-:S06]  /*02d0*/  IMAD.WIDE R4, R19, 0x8, R2 ;  /* 0x0000000813047825 */ /* 0x008fcc00078e0202 */
[----:B--2---:R-:W2:Y:S01]  /*02e0*/  LDG.E.64 R4, desc[UR6][R4.64] ;  /* 0x0000000604047981 */ /* 0x004ea2000c1e1b00 */
[----:B------:R-:W-:Y:S01]  /*02f0*/  BSSY.RECONVERGENT B1, `(.L_x_2) ;  /* 0x000001c000017945 */ /* 0x000fe20003800200 */
[----:B--2---:R-:W-:-:S14]  /*0300*/  DSETP.NEU.AND P0, PT, |R4|, +INF , PT ;  /* 0x7ff000000400742a */ /* 0x004fdc0003f0d200 */
[----:B------:R-:W-:Y:S01]  /*0310*/  @!P0 DMUL R20, RZ, R4 ;  /* 0x00000004ff148228 */ /* 0x000fe20000000000 */
[----:B------:R-:W-:Y:S01]  /*0320*/  @!P0 IMAD.MOV.U32 R26, RZ, RZ, 0x1 ;  /* 0x00000001ff1a8424 */ /* 0x000fe200078e00ff */
[----:B------:R-:W-:Y:S09]  /*0330*/  @!P0 BRA `(.L_x_3) ;  /* 0x00000000005c8947 */ /* 0x000ff20003800000 */
[----:B------:R-:W-:Y:S01]  /*0340*/  UMOV UR8, 0x6dc9c883 ;  /* 0x6dc9c88300087882 */ /* 0x000fe20000000000 */
[----:B------:R-:W-:Y:S01]  /*0350*/  UMOV UR9, 0x3fe45f30 ;  /* 0x3fe45f3000097882 */ /* 0x000fe20000000000 */
[C---:B------:R-:W-:Y:S01]  /*0360*/  DSETP.GE.AND P0, PT, |R4|.reuse, 2.14748364800000000000e+09, PT ;  /* 0x41e000000400742a */ /* 0x040fe20003f06200 */
[----:B------:R-:W-:Y:S01]  /*0370*/  BSSY.RECONVERGENT B0, `(.L_x_4) ;  /* 0x0000012000007945 */ /* 0x000fe20003800200 */
[----:B------:R-:W-:Y:S01]  /*0380*/  DMUL R6, R4, UR8 ;  /* 0x0000000804067c28 */ /* 0x000fe20008000000 */
[----:B------:R-:W-:Y:S01]  /*0390*/  UMOV UR8, 0x54442d18 ;  /* 0x54442d1800087882 */ /* 0x000fe20000000000 */
[----:B------:R-:W-:-:S04]  /*03a0*/  UMOV UR9, 0x3ff921fb ;  /* 0x3ff921fb00097882 */ /* 0x000fc80000000000 */
[----:B------:R-:W0:Y:S08]  /*03b0*/  F2I.F64 R26, R6 ;  /* 0x00000006001a7311 */ /* 0x000e300000301100 */
[----:B0-----:R-:W0:Y:S02]  /*03c0*/  I2F.F64 R20, R26 ;  /* 0x0000001a00147312 */ /* 0x001e240000201c00 */
[----:B0-----:R-:W-:Y:S01]  /*03d0*/  DFMA R8, R20, -UR8, R4 ;  /* 0x8000000814087c2b */ /* 0x001fe20008000004 */
[----:B------:R-:W-:Y:S01]  /*03e0*/  UMOV UR8, 0x33145c00 ;  /* 0x33145c0000087882 */ /* 0x000fe20000000000 */
[----:B------:R-:W-:-:S06]  /*03f0*/  UMOV UR9, 0x3c91a626 ;  /* 0x3c91a62600097882 */ /* 0x000fcc0000000000 */
[----:B------:R-:W-:Y:S01]  /*0400*/  DFMA R8, R20, -UR8, R8 ;  /* 0x8000000814087c2b */ /* 0x000fe20008000008 */
[----:B------:R-:W-:Y:S01]  /*0410*/  UMOV UR8, 0x252049c0 ;  /* 0x252049c000087882 */ /* 0x000fe20000000000 */
[----:B------:R-:W-:-:S06]  /*0420*/  UMOV UR9, 0x397b839a ;  /* 0x397b839a00097882 */ /* 0x000fcc0000000000 */
[----:B------:R-:W-:Y:S01]  /*0430*/  DFMA R20, R20, -UR8, R8 ;  /* 0x8000000814147c2b */ /* 0x000fe20008000008 */
[----:B------:R-:W-:Y:S10]  /*0440*/  @!P0 BRA `(.L_x_5) ;  /* 0x0000000000108947 */ /* 0x000ff40003800000 */
[----:B------:R-:W-:-:S07]  /*0450*/  MOV R14, 0x470 ;  /* 0x00000470000e7802 */ /* 0x000fce0000000f00 */
[----:B----4-:R-:W-:Y:S05]  /*0460*/  CALL.REL.NOINC `($cos_strided_double$__internal_trig_reduction_slowpathd) ;  /* 0x0000000000a07944 */ /* 0x010fea0003c00000 */
[----:B------:R-:W-:Y:S02]  /*0470*/  IMAD.MOV.U32 R20, RZ, RZ, R6 ;  /* 0x000000ffff147224 */ /* 0x000fe400078e0006 */
[----:B------:R-:W-:-:S07]  /*0480*/  IMAD.MOV.U32 R21, RZ, RZ, R7 ;  /* 0x000000ffff157224 */ /* 0x000fce00078e0007 */
.L_x_5:
[----:B----4-:R-:W-:Y:S05]  /*0490*/  BSYNC.RECONVERGENT B0 ;  /* 0x0000000000007941 */ /* 0x010fea0003800200 */
.L_x_4:
[----:B------:R-:W-:-:S07]  /*04a0*/  VIADD R26, R26, 0x1 ;  /* 0x000000011a1a7836 */ /* 0x000fce0000000000 */
.L_x_3:
[----:B----4-:R-:W-:Y:S05]  /*04b0*/  BSYNC.RECONVERGENT B1 ;  /* 0x0000000000017941 */ /* 0x010fea0003800200 */
.L_x_2:
[----:B------:R-:W-:-:S05]  /*04c0*/  IMAD.SHL.U32 R4, R26, 0x40, RZ ;  /* 0x000000401a047824 */ /* 0x000fca00078e00ff */
[----:B------:R-:W-:-:S04]  /*04d0*/  LOP3.LUT R4, R4, 0x40, RZ, 0xc0, !PT ;  /* 0x0000004004047812 */ /* 0x000fc800078ec0ff */
[----:B------:R-:W-:-:S05]  /*04e0*/  IADD3 R28, P0, PT, R4, UR10, RZ ;  /* 0x0000000a041c7c10 */ /* 0x000fca000ff1e0ff */
[----:B------:R-:W-:-:S05]  /*04f0*/  IMAD.X R29, RZ, RZ, UR11, P0 ;  /* 0x0000000bff1d7e24 */ /* 0x000fca00080e06ff */
[----:B------:R-:W2:Y:S04]  /*0500*/  LDG.E.128.CONSTANT R4, desc[UR6][R28.64] ;  /* 0x000000061c047981 */ /* 0x000ea8000c1e9d00 */
[----:B------:R-:W3:Y:S04]  /*0510*/  LDG.E.128.CONSTANT R8, desc[UR6][R28.64+0x10] ;  /* 0x000010061c087981 */ /* 0x000ee8000c1e9d00 */
[----:B------:R-:W4:Y:S01]  /*0520*/  LDG.E.128.CONSTANT R12, desc[UR6][R28.64+0x20] ;  /* 0x000020061c0c7981 */ /* 0x000f22000c1e9d00 */
[----:B------:R-:W-:Y:S01]  /*0530*/  LOP3.LUT R22, R26, 0x1, RZ, 0xc0, !PT ;  /* 0x000000011a167812 */ /* 0x000fe200078ec0ff */
[----:B------:R-:W-:Y:S01]  /*0540*/  IMAD.MOV.U32 R23, RZ, RZ, 0x3da8ff83 ;  /* 0x3da8ff83ff177424 */ /* 0x000fe200078e00ff */
[----:B------:R-:W-:-:S02]  /*0550*/  DMUL R24, R20, R20 ;  /* 0x0000001414187228 */ /* 0x000fc40000000000 */
[----:B------:R-:W-:Y:S01]  /*0560*/  ISETP.NE.U32.AND P0, PT, R22, 0x1, PT ;  /* 0x000000011600780c */ /* 0x000fe20003f05070 */
[----:B------:R-:W-:-:S03]  /*0570*/  IMAD.MOV.U32 R22, RZ, RZ, 0x20fd8164 ;  /* 0x20fd8164ff167424 */ /* 0x000fc600078e00ff */
[----:B------:R-:W-:Y:S02]  /*0580*/  FSEL R23, -R23, 0.11223486810922622681, !P0 ;  /* 0x3de5db6517177808 */ /* 0x000fe40004000100 */
[----:B------:R-:W-:-:S06]  /*0590*/  FSEL R22, R22, -8.06006814911005101289e+34, !P0 ;  /* 0xf9785eba16167808 */ /* 0x000fcc0004000000 */
[----:B--2---:R-:W-:-:S08]  /*05a0*/  DFMA R4, R24, R22, R4 ;  /* 0x000000161804722b */ /* 0x004fd00000000004 */
[----:B------:R-:W-:-:S08]  /*05b0*/  DFMA R4, R24, R4, R6 ;  /* 0x000000041804722b */ /* 0x000fd00000000006 */
[----:B---3--:R-:W-:-:S08]  /*05c0*/  DFMA R4, R24, R4, R8 ;  /* 0x000000041804722b */ /* 0x008fd00000000008 */
[----:B------:R-:W-:-:S08]  /*05d0*/  DFMA R4, R24, R4, R10 ;  /* 0x000000041804722b */ /* 0x000fd0000000000a */
[----:B----4-:R-:W-:-:S08]  /*05e0*/  DFMA R4, R24, R4, R12 ;  /* 0x000000041804722b */ /* 0x010fd0000000000c */
[----:B------:R-:W-:-:S08]  /*05f0*/  DFMA R4, R24, R4, R14 ;  /* 0x000000041804722b */ /* 0x000fd0000000000e */
[----:B------:R-:W-:Y:S02]  /*0600*/  DFMA R20, R4, R20, R20 ;  /* 0x000000140414722b */ /* 0x000fe40000000014 */
[----:B------:R-:W-:-:S10]  /*0610*/  DFMA R4, R24, R4, 1 ;  /* 0x3ff000001804742b */ /* 0x000fd40000000004 */
[----:B------:R-:W-:Y:S02]  /*0620*/  FSEL R6, R4, R20, !P0 ;  /* 0x0000001404067208 */ /* 0x000fe40004000000 */
[----:B------:R-:W-:Y:S02]  /*0630*/  FSEL R7, R5, R21, !P0 ;  /* 0x0000001505077208 */ /* 0x000fe40004000000 */
[----:B------:R-:W-:-:S04]  /*0640*/  LOP3.LUT P0, RZ, R26, 0x2, RZ, 0xc0, !PT ;  /* 0x000000021aff7812 */ /* 0x000fc8000780c0ff */
[----:B------:R-:W-:-:S10]  /*0650*/  DADD R4, RZ, -R6 ;  /* 0x00000000ff047229 */ /* 0x000fd40000000806 */
[----:B------:R-:W-:Y:S02]  /*0660*/  FSEL R6, R6, R4, !P0 ;  /* 0x0000000406067208 */ /* 0x000fe40004000000 */
[----:B------:R-:W-:Y:S01]  /*0670*/  FSEL R7, R7, R5, !P0 ;  /* 0x0000000507077208 */ /* 0x000fe20004000000 */
[----:B------:R-:W-:-:S05]  /*0680*/  IMAD.WIDE R4, R19, 0x8, R16 ;  /* 0x0000000813047825 */ /* 0x000fca00078e0210 */
[----:B------:R0:W-:Y:S02]  /*0690*/  STG.E.64 desc[UR6][R4.64], R6 ;  /* 0x0000000604007986 */ /* 0x0001e4000c101b06 */
.L_x_1:
[----:B--2-4-:R-:W-:Y:S05]  /*06a0*/  BSYNC.RECONVERGENT B2 ;  /* 0x0000000000027941 */ /* 0x014fea0003800200 */
.L_x_0:
[----:B------:R-:W-:-:S05]  /*06b0*/  IMAD.IADD R19, R18, 0x1, R19 ;  /* 0x0000000112137824 */ /* 0x000fca00078e0213 */
[----:B------:R-:W-:-:S13]  /*06c0*/  ISETP.GE.AND P0, PT, R19, UR12, PT ;  /* 0x0000000c13007c0c */ /* 0x000fda000bf06270 */
[----:B------:R-:W-:Y:S05]  /*06d0*/  @!P0 BRA `(.L_x_6) ;  /* 0xfffffff800908947 */ /* 0x000fea000383ffff */
[----:B------:R-:W-:Y:S05]  /*06e0*/  EXIT ;  /* 0x000000000000794d */ /* 0x000fea0003800000 */
        .type           $cos_strided_double$__internal_trig_reduction_slowpathd,@function
        .size           $cos_strided_double$__internal_trig_reduction_slowpathd,(.L_x_15 - $cos_strided_double$__internal_trig_reduction_slowpathd)
$cos_strided_double$__internal_trig_reduction_slowpathd:
[--C-:B------:R-:W-:Y:S01]  /*06f0*/  SHF.R.U32.HI R12, RZ, 0x14, R5.reuse ;  /* 0x00000014ff0c7819 */ /* 0x100fe20000011605 */
[----:B------:R-:W-:Y:S02]  /*0700*/  IMAD.MOV.U32 R6, RZ, RZ, R4 ;  /* 0x000000ffff067224 */ /* 0x000fe400078e0004 */
[----:B------:R-:W-:Y:S01]  /*0710*/  IMAD.MOV.U32 R13, RZ, RZ, R5 ;  /* 0x000000ffff0d7224 */ /* 0x000fe200078e0005 */
[----:B------:R-:W-:Y:S01]  /*0720*/  LOP3.LUT R8, R12, 0x7ff, RZ, 0xc0, !PT ;  /* 0x000007ff0c087812 */ /* 0x000fe200078ec0ff */
[----:B------:R-:W-:-:S03]  /*0730*/  IMAD.MOV.U32 R7, RZ, RZ, RZ ;  /* 0x000000ffff077224 */ /* 0x000fc600078e00ff */
[----:B------:R-:W-:-:S13]  /*0740*/  ISETP.NE.AND P0, PT, R8, 0x7ff, PT ;  /* 0x000007ff0800780c */ /* 0x000fda0003f05270 */
[----:B------:R-:W-:Y:S05]  /*0750*/  @!P0 BRA `(.L_x_7) ;  /* 0x00000008004c8947 */ /* 0x000fea0003800000 */
[----:B------:R-:W-:Y:S01]  /*0760*/  VIADD R4, R8, 0xfffffc00 ;  /* 0xfffffc0008047836 */ /* 0x000fe20000000000 */
[----:B------:R-:W-:Y:S01]  /*0770*/  BSSY.RECONVERGENT B3, `(.L_x_8) ;  /* 0x0000030000037945 */ /* 0x000fe20003800200 */
[----:B------:R-:W-:Y:S01]  /*0780*/  IMAD.MOV.U32 R15, RZ, RZ, R5 ;  /* 0x000000ffff0f7224 */ /* 0x000fe200078e0005 */
[----:B------:R-:W-:Y:S02]  /*0790*/  CS2R R8, SRZ ;  /* 0x0000000000087805 */ /* 0x000fe4000001ff00 */
[----:B------:R-:W-:Y:S02]  /*07a0*/  SHF.R.U32.HI R21, RZ, 0x6, R4 ;  /* 0x00000006ff157819 */ /* 0x000fe40000011604 */
[----:B------:R-:W-:Y:S02]  /*07b0*/  ISETP.GE.U32.AND P0, PT, R4, 0x80, PT ;  /* 0x000000800400780c */ /* 0x000fe40003f06070 */
[C---:B------:R-:W-:Y:S02]  /*07c0*/  IADD3 R10, PT, PT, -R21.reuse, 0x13, RZ ;  /* 0x00000013150a7810 */ /* 0x040fe40007ffe1ff */
[----:B------:R-:W-:-:S02]  /*07d0*/  IADD3 R11, PT, PT, -R21, 0xf, RZ ;  /* 0x0000000f150b7810 */ /* 0x000fc40007ffe1ff */
[----:B------:R-:W-:-:S04]  /*07e0*/  SEL R10, R10, 0x12, P0 ;  /* 0x000000120a0a7807 */ /* 0x000fc80000000000 */
[----:B------:R-:W-:-:S13]  /*07f0*/  ISETP.GE.AND P0, PT, R11, R10, PT ;  /* 0x0000000a0b00720c */ /* 0x000fda0003f06270 */
[----:B------:R-:W-:Y:S05]  /*0800*/  @P0 BRA `(.L_x_9) ;  /* 0x0000000000980947 */ /* 0x000fea0003800000 */
[----:B------:R-:W0:Y:S01]  /*0810*/  LDC.64 R4, c[0x0][0x358] ;  /* 0x0000d600ff047b82 */ /* 0x000e220000000a00 */
[C---:B------:R-:W-:Y:S01]  /*0820*/  SHF.L.U64.HI R23, R6.reuse, 0xb, R13 ;  /* 0x0000000b06177819 */ /* 0x040fe2000001020d */
[----:B------:R-:W-:Y:S01]  /*0830*/  BSSY.RECONVERGENT B4, `(.L_x_10) ;  /* 0x0000022000047945 */ /* 0x000fe20003800200 */
[----:B------:R-:W-:Y:S01]  /*0840*/  IMAD.SHL.U32 R13, R6, 0x800, RZ ;  /* 0x00000800060d7824 */ /* 0x000fe200078e00ff */
[----:B------:R-:W-:Y:S01]  /*0850*/  IADD3 R20, PT, PT, RZ, -R21, -R10 ;  /* 0x80000015ff147210 */ /* 0x000fe20007ffe80a */
[----:B------:R-:W-:Y:S01]  /*0860*/  IMAD.MOV.U32 R22, RZ, RZ, RZ ;  /* 0x000000ffff167224 */ /* 0x000fe200078e00ff */
[----:B------:R-:W-:Y:S02]  /*0870*/  CS2R R8, SRZ ;  /* 0x0000000000087805 */ /* 0x000fe4000001ff00 */
[----:B------:R-:W-:-:S07]  /*0880*/  LOP3.LUT R23, R23, 0x80000000, RZ, 0xfc, !PT ;  /* 0x8000000017177812 */ /* 0x000fce00078efcff */
.L_x_11:
[----:B------:R-:W1:Y:S01]  /*0890*/  LDC.64 R6, c[0x4][RZ] ;  /* 0x01000000ff067b82 */ /* 0x000e620000000a00 */
[----:B0-----:R-:W-:Y:S02]  /*08a0*/  R2UR UR8, R4 ;  /* 0x00000000040872ca */ /* 0x001fe400000e0000 */
[----:B------:R-:W-:Y:S01]  /*08b0*/  R2UR UR9, R5 ;  /* 0x00000000050972ca */ /* 0x000fe200000e0000 */
[----:B-1----:R-:W-:-:S12]  /*08c0*/  IMAD.WIDE R6, R11, 0x8, R6 ;  /* 0x000000080b067825 */ /* 0x002fd800078e0206 */
[----:B------:R-:W2:Y:S01]  /*08d0*/  LDG.E.64.CONSTANT R6, desc[UR8][R6.64] ;  /* 0x0000000806067981 */ /* 0x000ea2000c1e9b00 */
[----:B------:R-:W-:Y:S02]  /*08e0*/  VIADD R20, R20, 0x1 ;  /* 0x0000000114147836 */ /* 0x000fe40000000000 */
[----:B------:R-:W-:Y:S02]  /*08f0*/  VIADD R11, R11, 0x1 ;  /* 0x000000010b0b7836 */ /* 0x000fe40000000000 */
[----:B--2---:R-:W-:-:S04]  /*0900*/  IMAD.WIDE.U32 R8, P2, R6, R13, R8 ;  /* 0x0000000d06087225 */ /* 0x004fc80007840008 */
[----:B------:R-:W-:Y:S02]  /*0910*/  IMAD R25, R6, R23, RZ ;  /* 0x0000001706197224 */ /* 0x000fe400078e02ff */
[CC--:B------:R-:W-:Y:S02]  /*0920*/  IMAD R24, R7.reuse, R13.reuse, RZ ;  /* 0x0000000d07187224 */ /* 0x0c0fe400078e02ff */
[----:B------:R-:W-:Y:S01]  /*0930*/  IMAD.HI.U32 R27, R7, R13, RZ ;  /* 0x0000000d071b7227 */ /* 0x000fe200078e00ff */
[----:B------:R-:W-:-:S03]  /*0940*/  IADD3 R9, P0, PT, R25, R9, RZ ;  /* 0x0000000919097210 */ /* 0x000fc60007f1e0ff */
[----:B------:R-:W-:Y:S01]  /*0950*/  IMAD R25, R22, 0x8, R1 ;  /* 0x0000000816197824 */ /* 0x000fe200078e0201 */
[----:B------:R-:W-:Y:S01]  /*0960*/  IADD3 R9, P1, PT, R24, R9, RZ ;  /* 0x0000000918097210 */ /* 0x000fe20007f3e0ff */
[----:B------:R-:W-:-:S04]  /*0970*/  IMAD.HI.U32 R24, R6, R23, RZ ;  /* 0x0000001706187227 */ /* 0x000fc800078e00ff */
[----:B------:R-:W-:Y:S01]  /*0980*/  IMAD.X R6, RZ, RZ, R24, P2 ;  /* 0x000000ffff067224 */ /* 0x000fe200010e0618 */
[----:B------:R0:W-:Y:S01]  /*0990*/  STL.64 [R25], R8 ;  /* 0x0000000819007387 */ /* 0x0001e20000100a00 */
[----:B------:R-:W-:-:S03]  /*09a0*/  IMAD.HI.U32 R24, R7, R23, RZ ;  /* 0x0000001707187227 */ /* 0x000fc600078e00ff */
[----:B------:R-:W-:Y:S01]  /*09b0*/  IADD3.X R6, P0, PT, R27, R6, RZ, P0, !PT ;  /* 0x000000061b067210 */ /* 0x000fe2000071e4ff */
[----:B------:R-:W-:Y:S02]  /*09c0*/  IMAD R7, R7, R23, RZ ;  /* 0x0000001707077224 */ /* 0x000fe400078e02ff */
[----:B------:R-:W-:-:S03]  /*09d0*/  VIADD R22, R22, 0x1 ;  /* 0x0000000116167836 */ /* 0x000fc60000000000 */
[----:B------:R-:W-:Y:S01]  /*09e0*/  IADD3.X R7, P1, PT, R7, R6, RZ, P1, !PT ;  /* 0x0000000607077210 */ /* 0x000fe20000f3e4ff */
[----:B------:R-:W-:Y:S01]  /*09f0*/  IMAD.X R6, RZ, RZ, R24, P0 ;  /* 0x000000ffff067224 */ /* 0x000fe200000e0618 */
[----:B------:R-:W-:-:S03]  /*0a00*/  ISETP.NE.AND P0, PT, R20, -0xf, PT ;  /* 0xfffffff11400780c */ /* 0x000fc60003f05270 */
[----:B------:R-:W-:Y:S02]  /*0a10*/  IMAD.X R6, RZ, RZ, R6, P1 ;  /* 0x000000ffff067224 */ /* 0x000fe400008e0606 */
[----:B0-----:R-:W-:Y:S02]  /*0a20*/  IMAD.MOV.U32 R8, RZ, RZ, R7 ;  /* 0x000000ffff087224 */ /* 0x001fe400078e0007 */
[----:B------:R-:W-:-:S06]  /*0a30*/  IMAD.MOV.U32 R9, RZ, RZ, R6 ;  /* 0x000000ffff097224 */ /* 0x000fcc00078e0006 */
[----:B------:R-:W-:Y:S05]  /*0a40*/  @P0 BRA `(.L_x_11) ;  /* 0xfffffffc00900947 */ /* 0x000fea000383ffff */
[----:B------:R-:W-:Y:S05]  /*0a50*/  BSYNC.RECONVERGENT B4 ;  /* 0x0000000000047941 */ /* 0x000fea0003800200 */
.L_x_10:
[----:B------:R-:W-:-:S07]  /*0a60*/  IMAD.MOV.U32 R11, RZ, RZ, R10 ;  /* 0x000000ffff0b7224 */ /* 0x000fce00078e000a */
.L_x_9:
[----:B------:R-:W-:Y:S05]  /*0a70*/  BSYNC.RECONVERGENT B3 ;  /* 0x0000000000037941 */ /* 0x000fea0003800200 */
.L_x_8:
[----:B------:R-:W-:Y:S01]  /*0a80*/  LOP3.LUT P0, R27, R12, 0x3f, RZ, 0xc0, !PT ;  /* 0x0000003f0c1b7812 */ /* 0x000fe2000780c0ff */
[----:B------:R-:W-:-:S04]  /*0a90*/  IMAD.IADD R4, R21, 0x1, R11 ;  /* 0x0000000115047824 */ /* 0x000fc800078e020b */
[----:B------:R-:W-:-:S05]  /*0aa0*/  IMAD.U32 R29, R4, 0x8, R1 ;  /* 0x00000008041d7824 */ /* 0x000fca00078e0001 */
[----:B------:R0:W-:Y:S04]  /*0ab0*/  STL.64 [R29+-0x78], R8 ;  /* 0xffff88081d007387 */ /* 0x0001e80000100a00 */
[----:B------:R-:W2:Y:S04]  /*0ac0*/  @P0 LDL.64 R12, [R1+0x8] ;  /* 0x00000800010c0983 */ /* 0x000ea80000100a00 */
[----:B------:R-:W3:Y:S04]  /*0ad0*/  LDL.64 R6, [R1+0x10] ;  /* 0x0000100001067983 */ /* 0x000ee80000100a00 */
[----:B------:R-:W4:Y:S01]  /*0ae0*/  LDL.64 R4, [R1+0x18] ;  /* 0x0000180001047983 */ /* 0x000f220000100a00 */
[----:B------:R-:W-:Y:S01]  /*0af0*/  @P0 LOP3.LUT R10, R27, 0x3f, RZ, 0x3c, !PT ;  /* 0x0000003f1b0a0812 */ /* 0x000fe200078e3cff */
[----:B------:R-:W-:Y:S01]  /*0b00*/  BSSY.RECONVERGENT B3, `(.L_x_12) ;  /* 0x0000034000037945 */ /* 0x000fe20003800200 */
[----:B--2---:R-:W-:-:S02]  /*0b10*/  @P0 SHF.R.U64 R11, R12, 0x1, R13 ;  /* 0x000000010c0b0819 */ /* 0x004fc4000000120d */
[----:B------:R-:W-:Y:S02]  /*0b20*/  @P0 SHF.R.U32.HI R13, RZ, 0x1, R13 ;  /* 0x00000001ff0d0819 */ /* 0x000fe4000001160d */
[CC--:B---3--:R-:W-:Y:S02]  /*0b30*/  @P0 SHF.L.U32 R21, R6.reuse, R27.reuse, RZ ;  /* 0x0000001b06150219 */ /* 0x0c8fe400000006ff */
[----:B0-----:R-:W-:Y:S02]  /*0b40*/  @P0 SHF.R.U64 R8, R11, R10, R13 ;  /* 0x0000000a0b080219 */ /* 0x001fe4000000120d */
[--C-:B------:R-:W-:Y:S02]  /*0b50*/  @P0 SHF.R.U32.HI R25, RZ, 0x1, R7.reuse ;  /* 0x00000001ff190819 */ /* 0x100fe40000011607 */
[C-C-:B------:R-:W-:Y:S02]  /*0b60*/  @P0 SHF.R.U64 R23, R6.reuse, 0x1, R7.reuse ;  /* 0x0000000106170819 */ /* 0x140fe40000001207 */
[----:B------:R-:W-:-:S02]  /*0b70*/  @P0 SHF.L.U64.HI R12, R6, R27, R7 ;  /* 0x0000001b060c0219 */ /* 0x000fc40000010207 */
[----:B------:R-:W-:Y:S02]  /*0b80*/  @P0 SHF.R.U32.HI R9, RZ, R10, R13 ;  /* 0x0000000aff090219 */ /* 0x000fe4000001160d */
[----:B------:R-:W-:Y:S02]  /*0b90*/  @P0 LOP3.LUT R6, R21, R8, RZ, 0xfc, !PT ;  /* 0x0000000815060212 */ /* 0x000fe400078efcff */
[----:B----4-:R-:W-:Y:S02]  /*0ba0*/  @P0 SHF.L.U32 R11, R4, R27, RZ ;  /* 0x0000001b040b0219 */ /* 0x010fe400000006ff */
[----:B------:R-:W-:Y:S01]  /*0bb0*/  @P0 SHF.R.U64 R20, R23, R10, R25 ;  /* 0x0000000a17140219 */ /* 0x000fe20000001219 */
[----:B------:R-:W-:Y:S01]  /*0bc0*/  IMAD.SHL.U32 R8, R6, 0x4, RZ ;  /* 0x0000000406087824 */ /* 0x000fe200078e00ff */
[----:B------:R-:W-:Y:S02]  /*0bd0*/  @P0 LOP3.LUT R7, R12, R9, RZ, 0xfc, !PT ;  /* 0x000000090c070212 */ /* 0x000fe400078efcff */
[----:B------:R-:W-:-:S02]  /*0be0*/  @P0 SHF.L.U64.HI R12, R4, R27, R5 ;  /* 0x0000001b040c0219 */ /* 0x000fc40000010205 */
[----:B------:R-:W-:Y:S02]  /*0bf0*/  @P0 SHF.R.U32.HI R25, RZ, R10, R25 ;  /* 0x0000000aff190219 */ /* 0x000fe40000011619 */
[----:B------:R-:W-:Y:S02]  /*0c00*/  @P0 LOP3.LUT R4, R11, R20, RZ, 0xfc, !PT ;  /* 0x000000140b040212 */ /* 0x000fe400078efcff */
[----:B------:R-:W-:Y:S02]  /*0c10*/  SHF.L.U64.HI R10, R6, 0x2, R7 ;  /* 0x00000002060a7819 */ /* 0x000fe40000010207 */
[----:B------:R-:W-:Y:S02]  /*0c20*/  @P0 LOP3.LUT R5, R12, R25, RZ, 0xfc, !PT ;  /* 0x000000190c050212 */ /* 0x000fe400078efcff */
[----:B------:R-:W-:Y:S02]  /*0c30*/  SHF.L.W.U32.HI R7, R7, 0x2, R4 ;  /* 0x0000000207077819 */ /* 0x000fe40000010e04 */
[----:B------:R-:W-:-:S02]  /*0c40*/  IADD3 RZ, P0, PT, RZ, -R8, RZ ;  /* 0x80000008ffff7210 */ /* 0x000fc40007f1e0ff */
[----:B------:R-:W-:Y:S02]  /*0c50*/  LOP3.LUT R6, RZ, R10, RZ, 0x33, !PT ;  /* 0x0000000aff067212 */ /* 0x000fe400078e33ff */
[----:B------:R-:W-:Y:S02]  /*0c60*/  SHF.L.W.U32.HI R4, R4, 0x2, R5 ;  /* 0x0000000204047819 */ /* 0x000fe40000010e05 */
[----:B------:R-:W-:Y:S02]  /*0c70*/  LOP3.LUT R9, RZ, R7, RZ, 0x33, !PT ;  /* 0x00000007ff097212 */ /* 0x000fe400078e33ff */
[----:B------:R-:W-:Y:S02]  /*0c80*/  IADD3.X R11, P0, PT, RZ, R6, RZ, P0, !PT ;  /* 0x00000006ff0b7210 */ /* 0x000fe4000071e4ff */
[----:B------:R-:W-:Y:S02]  /*0c90*/  LOP3.LUT R6, RZ, R4, RZ, 0x33, !PT ;  /* 0x00000004ff067212 */ /* 0x000fe400078e33ff */
[----:B------:R-:W-:-:S02]  /*0ca0*/  IADD3.X R12, P1, PT, RZ, R9, RZ, P0, !PT ;  /* 0x00000009ff0c7210 */ /* 0x000fc4000073e4ff */
[----:B------:R-:W-:-:S03]  /*0cb0*/  ISETP.GT.U32.AND P2, PT, R7, -0x1, PT ;  /* 0xffffffff0700780c */ /* 0x000fc60003f44070 */
[----:B------:R-:W-:Y:S01]  /*0cc0*/  IMAD.X R9, RZ, RZ, R6, P1 ;  /* 0x000000ffff097224 */ /* 0x000fe200008e0606 */
[----:B------:R-:W-:-:S04]  /*0cd0*/  ISETP.GT.AND.EX P0, PT, R4, -0x1, PT, P2 ;  /* 0xffffffff0400780c */ /* 0x000fc80003f04320 */
[----:B------:R-:W-:Y:S02]  /*0ce0*/  SEL R6, R4, R9, P0 ;  /* 0x0000000904067207 */ /* 0x000fe40000000000 */
[----:B------:R-:W-:Y:S02]  /*0cf0*/  SEL R9, R7, R12, P0 ;  /* 0x0000000c07097207 */ /* 0x000fe40000000000 */
[----:B------:R-:W-:-:S04]  /*0d00*/  ISETP.NE.U32.AND P1, PT, R6, RZ, PT ;  /* 0x000000ff0600720c */ /* 0x000fc80003f25070 */
[----:B------:R-:W-:Y:S01]  /*0d10*/  SEL R12, R9, R6, !P1 ;  /* 0x00000006090c7207 */ /* 0x000fe20004800000 */
[----:B------:R-:W-:-:S05]  /*0d20*/  @!P0 IMAD.MOV R8, RZ, RZ, -R8 ;  /* 0x000000ffff088224 */ /* 0x000fca00078e0a08 */
[----:B------:R-:W0:Y:S02]  /*0d30*/  FLO.U32 R12, R12 ;  /* 0x0000000c000c7300 */ /* 0x000e2400000e0000 */
[C---:B0-----:R-:W-:Y:S02]  /*0d40*/  IADD3 R13, PT, PT, -R12.reuse, 0x1f, RZ ;  /* 0x0000001f0c0d7810 */ /* 0x041fe40007ffe1ff */
[----:B------:R-:W-:-:S03]  /*0d50*/  IADD3 R7, PT, PT, -R12, 0x3f, RZ ;  /* 0x0000003f0c077810 */ /* 0x000fc60007ffe1ff */
[----:B------:R-:W-:Y:S01]  /*0d60*/  @P1 IMAD.MOV R7, RZ, RZ, R13 ;  /* 0x000000ffff071224 */ /* 0x000fe200078e020d */
[----:B------:R-:W-:-:S04]  /*0d70*/  SEL R13, R10, R11, P0 ;  /* 0x0000000b0a0d7207 */ /* 0x000fc80000000000 */
[----:B------:R-:W-:-:S13]  /*0d80*/  ISETP.NE.AND P1, PT, R7, RZ, PT ;  /* 0x000000ff0700720c */ /* 0x000fda0003f25270 */
[----:B------:R-:W-:Y:S05]  /*0d90*/  @!P1 BRA `(.L_x_13) ;  /* 0x0000000000289947 */ /* 0x000fea0003800000 */
[--C-:B------:R-:W-:Y:S02]  /*0da0*/  SHF.R.U64 R11, R8, 0x1, R13.reuse ;  /* 0x00000001080b7819 */ /* 0x100fe4000000120d */
[C---:B------:R-:W-:Y:S02]  /*0db0*/  LOP3.LUT R8, R7.reuse, 0x3f, RZ, 0xc0, !PT ;  /* 0x0000003f07087812 */ /* 0x040fe400078ec0ff */
[----:B------:R-:W-:Y:S02]  /*0dc0*/  SHF.R.U32.HI R13, RZ, 0x1, R13 ;  /* 0x00000001ff0d7819 */ /* 0x000fe4000001160d */
[----:B------:R-:W-:Y:S02]  /*0dd0*/  LOP3.LUT R10, R7, 0x3f, RZ, 0xc, !PT ;  /* 0x0000003f070a7812 */ /* 0x000fe400078e0cff */
[CC--:B------:R-:W-:Y:S02]  /*0de0*/  SHF.L.U64.HI R21, R9.reuse, R8.reuse, R6 ;  /* 0x0000000809157219 */ /* 0x0c0fe40000010206 */
[----:B------:R-:W-:-:S02]  /*0df0*/  SHF.L.U32 R8, R9, R8, RZ ;  /* 0x0000000809087219 */ /* 0x000fc400000006ff */
[-CC-:B------:R-:W-:Y:S02]  /*0e00*/  SHF.R.U64 R9, R11, R10.reuse, R13.reuse ;  /* 0x0000000a0b097219 */ /* 0x180fe4000000120d */
[----:B------:R-:W-:Y:S02]  /*0e10*/  SHF.R.U32.HI R6, RZ, R10, R13 ;  /* 0x0000000aff067219 */ /* 0x000fe4000001160d */
[----:B------:R-:W-:Y:S02]  /*0e20*/  LOP3.LUT R9, R8, R9, RZ, 0xfc, !PT ;  /* 0x0000000908097212 */ /* 0x000fe400078efcff */
[----:B------:R-:W-:-:S07]  /*0e30*/  LOP3.LUT R6, R21, R6, RZ, 0xfc, !PT ;  /* 0x0000000615067212 */ /* 0x000fce00078efcff */
.L_x_13:
[----:B------:R-:W-:Y:S05]  /*0e40*/  BSYNC.RECONVERGENT B3 ;  /* 0x0000000000037941 */ /* 0x000fea0003800200 */
.L_x_12:
[----:B------:R-:W-:-:S04]  /*0e50*/  IMAD.WIDE.U32 R10, R9, 0x2168c235, RZ ;  /* 0x2168c235090a7825 */ /* 0x000fc800078e00ff */
[----:B------:R-:W-:Y:S01]  /*0e60*/  IMAD.MOV.U32 R12, RZ, RZ, R11 ;  /* 0x000000ffff0c7224 */ /* 0x000fe200078e000b */
[----:B------:R-:W-:Y:S01]  /*0e70*/  IADD3 RZ, P1, PT, R10, R10, RZ ;  /* 0x0000000a0aff7210 */ /* 0x000fe20007f3e0ff */
[----:B------:R-:W-:Y:S02]  /*0e80*/  IMAD.MOV.U32 R13, RZ, RZ, RZ ;  /* 0x000000ffff0d7224 */ /* 0x000fe400078e00ff */
[----:B------:R-:W-:-:S04]  /*0e90*/  IMAD.HI.U32 R11, R6, -0x36f0255e, RZ ;  /* 0xc90fdaa2060b7827 */ /* 0x000fc800078e00ff */
[----:B------:R-:W-:-:S04]  /*0ea0*/  IMAD.WIDE.U32 R8, R9, -0x36f0255e, R12 ;  /* 0xc90fdaa209087825 */ /* 0x000fc800078e000c */
[C---:B------:R-:W-:Y:S02]  /*0eb0*/  IMAD R13, R6.reuse, -0x36f0255e, RZ ;  /* 0xc90fdaa2060d7824 */ /* 0x040fe400078e02ff */
[----:B------:R-:W-:-:S04]  /*0ec0*/  IMAD.WIDE.U32 R8, P2, R6, 0x2168c235, R8 ;  /* 0x2168c23506087825 */ /* 0x000fc80007840008 */
[----:B------:R-:W-:Y:S01]  /*0ed0*/  IMAD.X R6, RZ, RZ, R11, P2 ;  /* 0x000000ffff067224 */ /* 0x000fe200010e060b */
[----:B------:R-:W-:Y:S02]  /*0ee0*/  IADD3 R9, P2, PT, R13, R9, RZ ;  /* 0x000000090d097210 */ /* 0x000fe40007f5e0ff */
[----:B------:R-:W-:Y:S02]  /*0ef0*/  IADD3.X RZ, P1, PT, R8, R8, RZ, P1, !PT ;  /* 0x0000000808ff7210 */ /* 0x000fe40000f3e4ff */
[C---:B------:R-:W-:Y:S01]  /*0f00*/  ISETP.GT.U32.AND P3, PT, R9.reuse, RZ, PT ;  /* 0x000000ff0900720c */ /* 0x040fe20003f64070 */
[----:B------:R-:W-:Y:S01]  /*0f10*/  IMAD.X R6, RZ, RZ, R6, P2 ;  /* 0x000000ffff067224 */ /* 0x000fe200010e0606 */
[----:B------:R-:W-:-:S04]  /*0f20*/  IADD3.X R8, P2, PT, R9, R9, RZ, P1, !PT ;  /* 0x0000000909087210 */ /* 0x000fc80000f5e4ff */
[C---:B------:R-:W-:Y:S01]  /*0f30*/  ISETP.GT.AND.EX P1, PT, R6.reuse, RZ, PT, P3 ;  /* 0x000000ff0600720c */ /* 0x040fe20003f24330 */
[----:B------:R-:W-:-:S03]  /*0f40*/  IMAD.X R11, R6, 0x1, R6, P2 ;  /* 0x00000001060b7824 */ /* 0x000fc600010e0606 */
[----:B------:R-:W-:Y:S02]  /*0f50*/  SEL R8, R8, R9, P1 ;  /* 0x0000000908087207 */ /* 0x000fe40000800000 */
[----:B------:R-:W-:Y:S02]  /*0f60*/  SEL R9, R11, R6, P1 ;  /* 0x000000060b097207 */ /* 0x000fe40000800000 */
[----:B------:R-:W-:Y:S02]  /*0f70*/  IADD3 R6, P2, PT, R8, 0x1, RZ ;  /* 0x0000000108067810 */ /* 0x000fe40007f5e0ff */
[----:B------:R-:W-:Y:S02]  /*0f80*/  SEL R8, RZ, 0xffffffff, !P1 ;  /* 0xffffffffff087807 */ /* 0x000fe40004800000 */
[----:B------:R-:W-:Y:S01]  /*0f90*/  LOP3.LUT P1, R15, R15, 0x80000000, RZ, 0xc0, !PT ;  /* 0x800000000f0f7812 */ /* 0x000fe2000782c0ff */
[----:B------:R-:W-:Y:S01]  /*0fa0*/  IMAD.X R9, RZ, RZ, R9, P2 ;  /* 0x000000ffff097224 */ /* 0x000fe200010e0609 */
[----:B------:R-:W-:Y:S01]  /*0fb0*/  SHF.R.U32.HI R11, RZ, 0x1e, R5 ;  /* 0x0000001eff0b7819 */ /* 0x000fe20000011605 */
[----:B------:R-:W-:Y:S01]  /*0fc0*/  IMAD.IADD R7, R8, 0x1, -R7 ;  /* 0x0000000108077824 */ /* 0x000fe200078e0a07 */
[----:B------:R-:W-:-:S02]  /*0fd0*/  @!P0 LOP3.LUT R15, R15, 0x80000000, RZ, 0x3c, !PT ;  /* 0x800000000f0f8812 */ /* 0x000fc400078e3cff */
[----:B------:R-:W-:Y:S01]  /*0fe0*/  SHF.R.U64 R6, R6, 0xa, R9 ;  /* 0x0000000a06067819 */ /* 0x000fe20000001209 */
[----:B------:R-:W-:Y:S01]  /*0ff0*/  IMAD.SHL.U32 R5, R7, 0x100000, RZ ;  /* 0x0010000007057824 */ /* 0x000fe200078e00ff */
[----:B------:R-:W-:Y:S02]  /*1000*/  LEA.HI R7, R4, R11, RZ, 0x1 ;  /* 0x0000000b04077211 */ /* 0x000fe400078f08ff */
[----:B------:R-:W-:-:S03]  /*1010*/  IADD3 R6, P2, PT, R6, 0x1, RZ ;  /* 0x0000000106067810 */ /* 0x000fc60007f5e0ff */
[----:B------:R-:W-:Y:S01]  /*1020*/  @P1 IMAD.MOV R7, RZ, RZ, -R7 ;  /* 0x000000ffff071224 */ /* 0x000fe200078e0a07 */
[----:B------:R-:W-:-:S04]  /*1030*/  LEA.HI.X R9, R9, RZ, RZ, 0x16, P2 ;  /* 0x000000ff09097211 */ /* 0x000fc800010fb4ff */
[--C-:B------:R-:W-:Y:S02]  /*1040*/  SHF.R.U64 R6, R6, 0x1, R9.reuse ;  /* 0x0000000106067819 */ /* 0x100fe40000001209 */
[----:B------:R-:W-:Y:S02]  /*1050*/  SHF.R.U32.HI R8, RZ, 0x1, R9 ;  /* 0x00000001ff087819 */ /* 0x000fe40000011609 */
[----:B------:R-:W-:-:S04]  /*1060*/  IADD3 R6, P2, P3, RZ, RZ, R6 ;  /* 0x000000ffff067210 */ /* 0x000fc80007b5e006 */
[----:B------:R-:W-:-:S04]  /*1070*/  IADD3.X R4, PT, PT, R5, 0x3fe00000, R8, P2, P3 ;  /* 0x3fe0000005047810 */ /* 0x000fc800017e6408 */
[----:B------:R-:W-:-:S07]  /*1080*/  LOP3.LUT R13, R4, R15, RZ, 0xfc, !PT ;  /* 0x0000000f040d7212 */ /* 0x000fce00078efcff */
.L_x_7:
[----:B------:R-:W-:Y:S02]  /*1090*/  IMAD.MOV.U32 R15, RZ, RZ, 0x0 ;  /* 0x00000000ff0f7424 */ /* 0x000fe400078e00ff */
[----:B------:R-:W-:Y:S02]  /*10a0*/  IMAD.MOV.U32 R26, RZ, RZ, R7 ;  /* 0x000000ffff1a7224 */ /* 0x000fe400078e0007 */
[----:B------:R-:W-:Y:S01]  /*10b0*/  IMAD.MOV.U32 R7, RZ, RZ, R13 ;  /* 0x000000ffff077224 */ /* 0x000fe200078e000d */
[----:B------:R-:W-:Y:S06]  /*10c0*/  RET.REL.NODEC R14 `(cos_strided_double) ;  /* 0xffffffec0ecc7950 */ /* 0x000fec0003c3ffff */
.L_x_14:
[----:B------:R-:W-:-:S00]  /*10d0*/  BRA `(.L_x_14) ;  /* 0xfffffffc00fc7947 */ /* 0x000fc0000383ffff */
[----:B------:R-:W-:-:S00]  /*10e0*/  NOP ;  /* 0x0000000000007918 */ /* 0x000fc00000000000 */
        /* <DEDUP_REMOVED lines=9> */
.L_x_15:


//--------------------- .nv.global.init           --------------------------
	.section	.nv.global.init,"aw",@progbits
	.align	16
.nv.global.init:
	.type		__cudart_sin_cos_coeffs,@object
	.size		__cudart_sin_cos_coeffs,(__cudart_i2opi_d - __cudart_sin_cos_coeffs)
__cudart_sin_cos_coeffs:
        /*0000*/ 	.byte	0x46, 0xd2, 0xb0, 0x2c, 0xf1, 0xe5, 0x5a, 0xbe, 0x92, 0xe3, 0xac, 0x69, 0xe3, 0x1d, 0xc7, 0x3e
        /*0010*/ 	.byte	0xa1, 0x62, 0xdb, 0x19, 0xa0, 0x01, 0x2a, 0xbf, 0x18, 0x08, 0x11, 0x11, 0x11, 0x11, 0x81, 0x3f
        /*0020*/ 	.byte	0x54, 0x55, 0x55, 0x55, 0x55, 0x55, 0xc5, 0xbf, 0x00, 0x00, 0x00, 0x00, 0x00, 0x00, 0x00, 0x00
        /*0030*/ 	.byte	0x00, 0x00, 0x00, 0x00, 0x00, 0x00, 0x00, 0x00, 0x64, 0x81, 0xfd, 0x20, 0x83, 0xff, 0xa8, 0xbd
        /*0040*/ 	.byte	0x28, 0x85, 0xef, 0xc1, 0xa7, 0xee, 0x21, 0x3e, 0xd9, 0xe6, 0x06, 0x8e, 0x4f, 0x7e, 0x92, 0xbe
        /*0050*/ 	.byte	0xe9, 0xbc, 0xdd, 0x19, 0xa0, 0x01, 0xfa, 0x3e, 0x47, 0x5d, 0xc1, 0x16, 0x6c, 0xc1, 0x56, 0xbf
        /*0060*/ 	.byte	0x51, 0x55, 0x55, 0x55, 0x55, 0x55, 0xa5, 0x3f, 0x00, 0x00, 0x00, 0x00, 0x00, 0x00, 0xe0, 0xbf
        /*0070*/ 	.byte	0x00, 0x00, 0x00, 0x00, 0x00, 0x00, 0xf0, 0x3f, 0x00, 0x00, 0x00, 0x00, 0x00, 0x00, 0x00, 0x00
	.type		__cudart_i2opi_d,@object
	.size		__cudart_i2opi_d,(.L_0 - __cudart_i2opi_d)
__cudart_i2opi_d:
        /* <DEDUP_REMOVED lines=9> */
.L_0:


//--------------------- .nv.shared.reserved.0     --------------------------
	.section	.nv.shared.reserved.0,"aw",@nobits
	.weak		__nv_reservedSMEM_offset_0_alias
	.size		__nv_reservedSMEM_offset_0_alias, 0, 64
	.other		__nv_reservedSMEM_offset_0_alias,@"STO_CUDA_RESERVED_SHARED STV_DEFAULT"
__nv_reservedSMEM_offset_0_alias:
	.zero		0
	.zero		64


//--------------------- .nv.constant0.cos_strided_double --------------------------
	.section	.nv.constant0.cos_strided_double,"a",@progbits
	.sectionflags	@""
	.align	4
.nv.constant0.cos_strided_double:
	.zero		928


//--------------------- SYMBOLS --------------------------

	.type		.nv.reservedSmem.offset0,@object
	.size		.nv.reservedSmem.offset0,0x4
